//
// Generated by NVIDIA NVVM Compiler
//
// Compiler Build ID: CL-36424714
// Cuda compilation tools, release 13.0, V13.0.88
// Based on NVVM 20.0.0
//

.version 9.0
.target sm_100
.address_size 64

	// .globl	_Z13toggle_stringPcS_ii

.visible .entry _Z13toggle_stringPcS_ii(
	.param .u64 .ptr .align 1 _Z13toggle_stringPcS_ii_param_0,
	.param .u64 .ptr .align 1 _Z13toggle_stringPcS_ii_param_1,
	.param .u32 _Z13toggle_stringPcS_ii_param_2,
	.param .u32 _Z13toggle_stringPcS_ii_param_3
)
{
	.reg .pred 	%p<12>;
	.reg .b16 	%rs<30>;
	.reg .b32 	%r<29>;
	.reg .b64 	%rd<39>;

	ld.param.u64 	%rd15, [_Z13toggle_stringPcS_ii_param_0];
	ld.param.u64 	%rd16, [_Z13toggle_stringPcS_ii_param_1];
	ld.param.u32 	%r18, [_Z13toggle_stringPcS_ii_param_2];
	ld.param.u32 	%r19, [_Z13toggle_stringPcS_ii_param_3];
	cvta.to.global.u64 	%rd1, %rd16;
	cvta.to.global.u64 	%rd2, %rd15;
	mov.u32 	%r1, %tid.x;
	setp.ge.s32 	%p1, %r1, %r19;
	setp.lt.s32 	%p2, %r18, 1;
	or.pred  	%p3, %p1, %p2;
	@%p3 bra 	$L__BB0_13;
	mul.lo.s32 	%r2, %r18, %r1;
	and.b32  	%r3, %r18, 15;
	setp.lt.u32 	%p4, %r18, 16;
	mov.b32 	%r26, 0;
	@%p4 bra 	$L__BB0_4;
	and.b32  	%r26, %r18, 2147483632;
	neg.s32 	%r24, %r26;
	add.s64 	%rd36, %rd2, 7;
	cvt.u64.u32 	%rd17, %r2;
	add.s64 	%rd18, %rd17, %rd1;
	add.s64 	%rd35, %rd18, 7;
$L__BB0_3:
	.pragma "nounroll";
	ld.global.u8 	%rs1, [%rd36+-7];
	st.global.u8 	[%rd35+-7], %rs1;
	ld.global.u8 	%rs2, [%rd36+-6];
	st.global.u8 	[%rd35+-6], %rs2;
	ld.global.u8 	%rs3, [%rd36+-5];
	st.global.u8 	[%rd35+-5], %rs3;
	ld.global.u8 	%rs4, [%rd36+-4];
	st.global.u8 	[%rd35+-4], %rs4;
	ld.global.u8 	%rs5, [%rd36+-3];
	st.global.u8 	[%rd35+-3], %rs5;
	ld.global.u8 	%rs6, [%rd36+-2];
	st.global.u8 	[%rd35+-2], %rs6;
	ld.global.u8 	%rs7, [%rd36+-1];
	st.global.u8 	[%rd35+-1], %rs7;
	ld.global.u8 	%rs8, [%rd36];
	st.global.u8 	[%rd35], %rs8;
	ld.global.u8 	%rs9, [%rd36+1];
	st.global.u8 	[%rd35+1], %rs9;
	ld.global.u8 	%rs10, [%rd36+2];
	st.global.u8 	[%rd35+2], %rs10;
	ld.global.u8 	%rs11, [%rd36+3];
	st.global.u8 	[%rd35+3], %rs11;
	ld.global.u8 	%rs12, [%rd36+4];
	st.global.u8 	[%rd35+4], %rs12;
	ld.global.u8 	%rs13, [%rd36+5];
	st.global.u8 	[%rd35+5], %rs13;
	ld.global.u8 	%rs14, [%rd36+6];
	st.global.u8 	[%rd35+6], %rs14;
	ld.global.u8 	%rs15, [%rd36+7];
	st.global.u8 	[%rd35+7], %rs15;
	ld.global.u8 	%rs16, [%rd36+8];
	st.global.u8 	[%rd35+8], %rs16;
	add.s32 	%r24, %r24, 16;
	add.s64 	%rd36, %rd36, 16;
	add.s64 	%rd35, %rd35, 16;
	setp.ne.s32 	%p5, %r24, 0;
	@%p5 bra 	$L__BB0_3;
$L__BB0_4:
	setp.eq.s32 	%p6, %r3, 0;
	@%p6 bra 	$L__BB0_13;
	and.b32  	%r9, %r18, 7;
	setp.lt.u32 	%p7, %r3, 8;
	@%p7 bra 	$L__BB0_7;
	cvt.u64.u32 	%rd19, %r26;
	add.s64 	%rd20, %rd2, %rd19;
	ld.global.u8 	%rs17, [%rd20];
	add.s32 	%r21, %r26, %r2;
	cvt.u64.u32 	%rd21, %r21;
	add.s64 	%rd22, %rd1, %rd21;
	st.global.u8 	[%rd22], %rs17;
	ld.global.u8 	%rs18, [%rd20+1];
	cvt.u64.u32 	%rd23, %r2;
	add.s64 	%rd24, %rd19, %rd23;
	add.s64 	%rd25, %rd1, %rd24;
	st.global.u8 	[%rd25+1], %rs18;
	ld.global.u8 	%rs19, [%rd20+2];
	st.global.u8 	[%rd25+2], %rs19;
	ld.global.u8 	%rs20, [%rd20+3];
	st.global.u8 	[%rd25+3], %rs20;
	ld.global.u8 	%rs21, [%rd20+4];
	st.global.u8 	[%rd25+4], %rs21;
	ld.global.u8 	%rs22, [%rd20+5];
	st.global.u8 	[%rd25+5], %rs22;
	ld.global.u8 	%rs23, [%rd20+6];
	st.global.u8 	[%rd25+6], %rs23;
	ld.global.u8 	%rs24, [%rd20+7];
	st.global.u8 	[%rd25+7], %rs24;
	add.s32 	%r26, %r26, 8;
$L__BB0_7:
	setp.eq.s32 	%p8, %r9, 0;
	@%p8 bra 	$L__BB0_13;
	and.b32  	%r12, %r18, 3;
	setp.lt.u32 	%p9, %r9, 4;
	@%p9 bra 	$L__BB0_10;
	cvt.u64.u32 	%rd26, %r26;
	add.s64 	%rd27, %rd2, %rd26;
	ld.global.u8 	%rs25, [%rd27];
	add.s32 	%r22, %r26, %r2;
	cvt.u64.u32 	%rd28, %r22;
	add.s64 	%rd29, %rd1, %rd28;
	st.global.u8 	[%rd29], %rs25;
	ld.global.u8 	%rs26, [%rd27+1];
	cvt.u64.u32 	%rd30, %r2;
	add.s64 	%rd31, %rd26, %rd30;
	add.s64 	%rd32, %rd1, %rd31;
	st.global.u8 	[%rd32+1], %rs26;
	ld.global.u8 	%rs27, [%rd27+2];
	st.global.u8 	[%rd32+2], %rs27;
	ld.global.u8 	%rs28, [%rd27+3];
	st.global.u8 	[%rd32+3], %rs28;
	add.s32 	%r26, %r26, 4;
$L__BB0_10:
	setp.eq.s32 	%p10, %r12, 0;
	@%p10 bra 	$L__BB0_13;
	add.s32 	%r23, %r26, %r2;
	cvt.u64.u32 	%rd33, %r23;
	add.s64 	%rd38, %rd1, %rd33;
	cvt.u64.u32 	%rd34, %r26;
	add.s64 	%rd37, %rd2, %rd34;
	neg.s32 	%r28, %r12;
$L__BB0_12:
	.pragma "nounroll";
	ld.global.u8 	%rs29, [%rd37];
	st.global.u8 	[%rd38], %rs29;
	add.s64 	%rd38, %rd38, 1;
	add.s64 	%rd37, %rd37, 1;
	add.s32 	%r28, %r28, 1;
	setp.ne.s32 	%p11, %r28, 0;
	@%p11 bra 	$L__BB0_12;
$L__BB0_13:
	ret;

}


// ===== COMPILED SASS (sm_100) =====

	.target	sm_100

	.elftype	@"ET_EXEC"


//--------------------- .note.nv.tkinfo           --------------------------
	.section	.note.nv.tkinfo,"",@"SHT_NOTE"
	.sectionflags	@"SHF_NOTE_NV_TKINFO"
	.tkinfo
        /*0018*/ 	.word	0x00000002
        /*0030*/ 	.string	""
        /*0030*/ 	.string	"ptxas"
        /*0030*/ 	.string	"Cuda compilation tools, release 13.0, V13.0.88"
        /*0030*/ 	.string	"Build cuda_13.0.r13.0/compiler.36424714_0"
        /*0030*/ 	.string	"-arch sm_100 -m 64 "



//--------------------- .note.nv.cuinfo           --------------------------
	.section	.note.nv.cuinfo,"",@"SHT_NOTE"
	.sectionflags	@"SHF_NOTE_NV_CUINFO"
        /*0018*/ 	.short	0x0002
        /*001a*/ 	.short	0x0064
        /*001c*/ 	.short	0x0082
	.zero		2


//--------------------- .nv.info                  --------------------------
	.section	.nv.info,"",@"SHT_CUDA_INFO"
	.align	4


	//----- nvinfo : EIATTR_REGCOUNT
	.align		4
        /*0000*/ 	.byte	0x04, 0x2f
        /*0002*/ 	.short	(.L_1 - .L_0)
	.align		4
.L_0:
        /*0004*/ 	.word	index@(_Z13toggle_stringPcS_ii)
        /*0008*/ 	.word	0x00000016


	//----- nvinfo : EIATTR_FRAME_SIZE
	.align		4
.L_1:
        /*000c*/ 	.byte	0x04, 0x11
        /*000e*/ 	.short	(.L_3 - .L_2)
	.align		4
.L_2:
        /*0010*/ 	.word	index@(_Z13toggle_stringPcS_ii)
        /*0014*/ 	.word	0x00000000


	//----- nvinfo : EIATTR_MIN_STACK_SIZE
	.align		4
.L_3:
        /*0018*/ 	.byte	0x04, 0x12
        /*001a*/ 	.short	(.L_5 - .L_4)
	.align		4
.L_4:
        /*001c*/ 	.word	index@(_Z13toggle_stringPcS_ii)
        /*0020*/ 	.word	0x00000000
.L_5:


//--------------------- .nv.compat                --------------------------
	.section	.nv.compat,"",@"SHT_CUDA_COMPAT_INFO"
	.align	4
        /*0000*/ 	.byte	0x02, 0x09, 0x00, 0x00, 0x02, 0x02, 0x01, 0x00, 0x02, 0x05, 0x05, 0x00, 0x03, 0x07, 0x01, 0x01
        /*0010*/ 	.byte	0x02, 0x03, 0x00, 0x00, 0x02, 0x06, 0x01, 0x00, 0x04, 0x0b, 0x08, 0x00, 0x09, 0x00, 0x00, 0x00
        /*0020*/ 	.byte	0x00, 0x00, 0x00, 0x00


//--------------------- .nv.info._Z13toggle_stringPcS_ii --------------------------
	.section	.nv.info._Z13toggle_stringPcS_ii,"",@"SHT_CUDA_INFO"
	.sectionflags	@""
	.align	4


	//----- nvinfo : EIATTR_CUDA_API_VERSION
	.align		4
        /*0000*/ 	.byte	0x04, 0x37
        /*0002*/ 	.short	(.L_7 - .L_6)
.L_6:
        /*0004*/ 	.word	0x00000082


	//----- nvinfo : EIATTR_KPARAM_INFO
	.align		4
.L_7:
        /*0008*/ 	.byte	0x04, 0x17
        /*000a*/ 	.short	(.L_9 - .L_8)
.L_8:
        /*000c*/ 	.word	0x00000000
        /*0010*/ 	.short	0x0003
        /*0012*/ 	.short	0x0014
        /*0014*/ 	.byte	0x00, 0xf0, 0x11, 0x00


	//----- nvinfo : EIATTR_KPARAM_INFO
	.align		4
.L_9:
        /*0018*/ 	.byte	0x04, 0x17
        /*001a*/ 	.short	(.L_11 - .L_10)
.L_10:
        /*001c*/ 	.word	0x00000000
        /*0020*/ 	.short	0x0002
        /*0022*/ 	.short	0x0010
        /*0024*/ 	.byte	0x00, 0xf0, 0x11, 0x00


	//----- nvinfo : EIATTR_KPARAM_INFO
	.align		4
.L_11:
        /*0028*/ 	.byte	0x04, 0x17
        /*002a*/ 	.short	(.L_13 - .L_12)
.L_12:
        /*002c*/ 	.word	0x00000000
        /*0030*/ 	.short	0x0001
        /*0032*/ 	.short	0x0008
        /*0034*/ 	.byte	0x00, 0xf5, 0x21, 0x00


	//----- nvinfo : EIATTR_KPARAM_INFO
	.align		4
.L_13:
        /*0038*/ 	.byte	0x04, 0x17
        /*003a*/ 	.short	(.L_15 - .L_14)
.L_14:
        /*003c*/ 	.word	0x00000000
        /*0040*/ 	.short	0x0000
        /*0042*/ 	.short	0x0000
        /*0044*/ 	.byte	0x00, 0xf5, 0x21, 0x00


	//----- nvinfo : EIATTR_SPARSE_MMA_MASK
	.align		4
.L_15:
        /*0048*/ 	.byte	0x03, 0x50
        /*004a*/ 	.short	0x0000


	//----- nvinfo : EIATTR_MAXREG_COUNT
	.align		4
        /*004c*/ 	.byte	0x03, 0x1b
        /*004e*/ 	.short	0x00ff


	//----- nvinfo : EIATTR_MERCURY_ISA_VERSION
	.align		4
        /*0050*/ 	.byte	0x03, 0x5f
        /*0052*/ 	.short	0x0101


	//----- nvinfo : EIATTR_VRC_CTA_INIT_COUNT
	.align		4
        /*0054*/ 	.byte	0x02, 0x4a
	.zero		1
	.zero		1


	//----- nvinfo : EIATTR_EXIT_INSTR_OFFSETS
	.align		4
        /*0058*/ 	.byte	0x04, 0x1c
        /*005a*/ 	.short	(.L_17 - .L_16)


	//   ....[0]....
.L_16:
        /*005c*/ 	.word	0x00000050


	//   ....[1]....
        /*0060*/ 	.word	0x00000420


	//   ....[2]....
        /*0064*/ 	.word	0x00000600


	//   ....[3]....
        /*0068*/ 	.word	0x00000760


	//   ....[4]....
        /*006c*/ 	.word	0x000008b0


	//----- nvinfo : EIATTR_CBANK_PARAM_SIZE
	.align		4
.L_17:
        /*0070*/ 	.byte	0x03, 0x19
        /*0072*/ 	.short	0x0018


	//----- nvinfo : EIATTR_PARAM_CBANK
	.align		4
        /*0074*/ 	.byte	0x04, 0x0a
        /*0076*/ 	.short	(.L_19 - .L_18)
	.align		4
.L_18:
        /*0078*/ 	.word	index@(.nv.constant0._Z13toggle_stringPcS_ii)
        /*007c*/ 	.short	0x0380
        /*007e*/ 	.short	0x0018


	//----- nvinfo : EIATTR_SW_WAR
	.align		4
.L_19:
        /*0080*/ 	.byte	0x04, 0x36
        /*0082*/ 	.short	(.L_21 - .L_20)
.L_20:
        /*0084*/ 	.word	0x00000008
.L_21:


//--------------------- .nv.callgraph             --------------------------
	.section	.nv.callgraph,"",@"SHT_CUDA_CALLGRAPH"
	.align	4
	.sectionentsize	8
	.align		4
        /*0000*/ 	.word	0x00000000
	.align		4
        /*0004*/ 	.word	0xffffffff
	.align		4
        /*0008*/ 	.word	0x00000000
	.align		4
        /*000c*/ 	.word	0xfffffffe
	.align		4
        /*0010*/ 	.word	0x00000000
	.align		4
        /*0014*/ 	.word	0xfffffffd
	.align		4
        /*0018*/ 	.word	0x00000000
	.align		4
        /*001c*/ 	.word	0xfffffffc


//--------------------- .text._Z13toggle_stringPcS_ii --------------------------
	.section	.text._Z13toggle_stringPcS_ii,"ax",@progbits
	.align	128
        .global         _Z13toggle_stringPcS_ii
        .type           _Z13toggle_stringPcS_ii,@function
        .size           _Z13toggle_stringPcS_ii,(.L_x_6 - _Z13toggle_stringPcS_ii)
        .other          _Z13toggle_stringPcS_ii,@"STO_CUDA_ENTRY STV_DEFAULT"
_Z13toggle_stringPcS_ii:
.text._Z13toggle_stringPcS_ii:
[----:B------:R-:W-:Y:S01]  /*0000*/  LDC R1, c[0x0][0x37c] ;  /* 0x0000df00ff017b82 */ /* 0x000fe20000000800 */
[----:B------:R-:W0:Y:S07]  /*0010*/  S2R R0, SR_TID.X ;  /* 0x0000000000007919 */ /* 0x000e2e0000002100 */
[----:B------:R-:W1:Y:S02]  /*0020*/  LDC.64 R2, c[0x0][0x390] ;  /* 0x0000e400ff027b82 */ /* 0x000e640000000a00 */
[----:B-1----:R-:W-:-:S04]  /*0030*/  ISETP.GE.AND P0, PT, R2, 0x1, PT ;  /* 0x000000010200780c */ /* 0x002fc80003f06270 */
[----:B0-----:R-:W-:-:S13]  /*0040*/  ISETP.GE.OR P0, PT, R0, R3, !P0 ;  /* 0x000000030000720c */ /* 0x001fda0004706670 */
[----:B------:R-:W-:Y:S05]  /*0050*/  @P0 EXIT ;  /* 0x000000000000094d */ /* 0x000fea0003800000 */
[C---:B------:R-:W-:Y:S01]  /*0060*/  ISETP.GE.U32.AND P1, PT, R2.reuse, 0x10, PT ;  /* 0x000000100200780c */ /* 0x040fe20003f26070 */
[----:B------:R-:W0:Y:S01]  /*0070*/  LDCU.64 UR8, c[0x0][0x358] ;  /* 0x00006b00ff0877ac */ /* 0x000e220008000a00 */
[----:B------:R-:W-:Y:S01]  /*0080*/  LOP3.LUT R14, R2, 0xf, RZ, 0xc0, !PT ;  /* 0x0000000f020e7812 */ /* 0x000fe200078ec0ff */
[----:B------:R-:W-:Y:S02]  /*0090*/  IMAD R0, R0, R2, RZ ;  /* 0x0000000200007224 */ /* 0x000fe400078e02ff */
[----:B------:R-:W-:Y:S01]  /*00a0*/  IMAD.MOV.U32 R3, RZ, RZ, RZ ;  /* 0x000000ffff037224 */ /* 0x000fe200078e00ff */
[----:B------:R-:W-:-:S07]  /*00b0*/  ISETP.NE.AND P0, PT, R14, RZ, PT ;  /* 0x000000ff0e00720c */ /* 0x000fce0003f05270 */
[----:B------:R-:W-:Y:S06]  /*00c0*/  @!P1 BRA `(.L_x_0) ;  /* 0x0000000000d49947 */ /* 0x000fec0003800000 */
[----:B------:R-:W1:Y:S01]  /*00d0*/  LDCU.128 UR4, c[0x0][0x380] ;  /* 0x00007000ff0477ac */ /* 0x000e620008000c00 */
[----:B------:R-:W-:-:S05]  /*00e0*/  LOP3.LUT R3, R2, 0x7ffffff0, RZ, 0xc0, !PT ;  /* 0x7ffffff002037812 */ /* 0x000fca00078ec0ff */
[----:B------:R-:W-:Y:S01]  /*00f0*/  IMAD.MOV R8, RZ, RZ, -R3 ;  /* 0x000000ffff087224 */ /* 0x000fe200078e0a03 */
[----:B-1----:R-:W-:Y:S01]  /*0100*/  UIADD3 UR4, UP0, UPT, UR4, 0x7, URZ ;  /* 0x0000000704047890 */ /* 0x002fe2000ff1e0ff */
[----:B------:R-:W-:-:S03]  /*0110*/  IADD3 R10, P1, PT, R0, UR6, RZ ;  /* 0x00000006000a7c10 */ /* 0x000fc6000ff3e0ff */
[----:B------:R-:W-:Y:S01]  /*0120*/  UIADD3.X UR5, UPT, UPT, URZ, UR5, URZ, UP0, !UPT ;  /* 0x00000005ff057290 */ /* 0x000fe200087fe4ff */
[----:B------:R-:W-:Y:S01]  /*0130*/  IADD3 R10, P2, PT, R10, 0x7, RZ ;  /* 0x000000070a0a7810 */ /* 0x000fe20007f5e0ff */
[----:B------:R-:W-:-:S03]  /*0140*/  IMAD.U32 R12, RZ, RZ, UR4 ;  /* 0x00000004ff0c7e24 */ /* 0x000fc6000f8e00ff */
[----:B------:R-:W-:Y:S01]  /*0150*/  IADD3.X R17, PT, PT, RZ, UR7, RZ, P2, P1 ;  /* 0x00000007ff117c10 */ /* 0x000fe200097e24ff */
[----:B------:R-:W-:-:S08]  /*0160*/  IMAD.U32 R9, RZ, RZ, UR5 ;  /* 0x00000005ff097e24 */ /* 0x000fd0000f8e00ff */
.L_x_1:
[----:B------:R-:W-:Y:S02]  /*0170*/  IMAD.MOV.U32 R4, RZ, RZ, R12 ;  /* 0x000000ffff047224 */ /* 0x000fe400078e000c */
[----:B------:R-:W-:-:S05]  /*0180*/  IMAD.MOV.U32 R5, RZ, RZ, R9 ;  /* 0x000000ffff057224 */ /* 0x000fca00078e0009 */
[----:B0-----:R-:W2:Y:S01]  /*0190*/  LDG.E.U8 R9, desc[UR8][R4.64+-0x7] ;  /* 0xfffff90804097981 */ /* 0x001ea2000c1e1100 */
[----:B-1----:R-:W-:Y:S02]  /*01a0*/  IMAD.MOV.U32 R6, RZ, RZ, R10 ;  /* 0x000000ffff067224 */ /* 0x002fe400078e000a */
[----:B------:R-:W-:-:S05]  /*01b0*/  IMAD.MOV.U32 R7, RZ, RZ, R17 ;  /* 0x000000ffff077224 */ /* 0x000fca00078e0011 */
[----:B--2---:R0:W-:Y:S04]  /*01c0*/  STG.E.U8 desc[UR8][R6.64+-0x7], R9 ;  /* 0xfffff90906007986 */ /* 0x0041e8000c101108 */
[----:B------:R-:W2:Y:S04]  /*01d0*/  LDG.E.U8 R11, desc[UR8][R4.64+-0x6] ;  /* 0xfffffa08040b7981 */ /* 0x000ea8000c1e1100 */
[----:B--2---:R1:W-:Y:S04]  /*01e0*/  STG.E.U8 desc[UR8][R6.64+-0x6], R11 ;  /* 0xfffffa0b06007986 */ /* 0x0043e8000c101108 */
[----:B------:R-:W2:Y:S04]  /*01f0*/  LDG.E.U8 R13, desc[UR8][R4.64+-0x5] ;  /* 0xfffffb08040d7981 */ /* 0x000ea8000c1e1100 */
[----:B--2---:R2:W-:Y:S04]  /*0200*/  STG.E.U8 desc[UR8][R6.64+-0x5], R13 ;  /* 0xfffffb0d06007986 */ /* 0x0045e8000c101108 */
[----:B------:R-:W3:Y:S04]  /*0210*/  LDG.E.U8 R15, desc[UR8][R4.64+-0x4] ;  /* 0xfffffc08040f7981 */ /* 0x000ee8000c1e1100 */
[----:B---3--:R3:W-:Y:S04]  /*0220*/  STG.E.U8 desc[UR8][R6.64+-0x4], R15 ;  /* 0xfffffc0f06007986 */ /* 0x0087e8000c101108 */
[----:B------:R-:W4:Y:S04]  /*0230*/  LDG.E.U8 R17, desc[UR8][R4.64+-0x3] ;  /* 0xfffffd0804117981 */ /* 0x000f28000c1e1100 */
[----:B----4-:R4:W-:Y:S04]  /*0240*/  STG.E.U8 desc[UR8][R6.64+-0x3], R17 ;  /* 0xfffffd1106007986 */ /* 0x0109e8000c101108 */
[----:B------:R-:W5:Y:S04]  /*0250*/  LDG.E.U8 R19, desc[UR8][R4.64+-0x2] ;  /* 0xfffffe0804137981 */ /* 0x000f68000c1e1100 */
[----:B-----5:R5:W-:Y:S04]  /*0260*/  STG.E.U8 desc[UR8][R6.64+-0x2], R19 ;  /* 0xfffffe1306007986 */ /* 0x020be8000c101108 */
[----:B0-----:R-:W2:Y:S04]  /*0270*/  LDG.E.U8 R9, desc[UR8][R4.64+-0x1] ;  /* 0xffffff0804097981 */ /* 0x001ea8000c1e1100 */
[----:B--2---:R0:W-:Y:S04]  /*0280*/  STG.E.U8 desc[UR8][R6.64+-0x1], R9 ;  /* 0xffffff0906007986 */ /* 0x0041e8000c101108 */
[----:B-1----:R-:W2:Y:S04]  /*0290*/  LDG.E.U8 R11, desc[UR8][R4.64] ;  /* 0x00000008040b7981 */ /* 0x002ea8000c1e1100 */
[----:B--2---:R1:W-:Y:S04]  /*02a0*/  STG.E.U8 desc[UR8][R6.64], R11 ;  /* 0x0000000b06007986 */ /* 0x0043e8000c101108 */
[----:B------:R-:W2:Y:S04]  /*02b0*/  LDG.E.U8 R13, desc[UR8][R4.64+0x1] ;  /* 0x00000108040d7981 */ /* 0x000ea8000c1e1100 */
[----:B--2---:R2:W-:Y:S04]  /*02c0*/  STG.E.U8 desc[UR8][R6.64+0x1], R13 ;  /* 0x0000010d06007986 */ /* 0x0045e8000c101108 */
[----:B---3--:R-:W3:Y:S04]  /*02d0*/  LDG.E.U8 R15, desc[UR8][R4.64+0x2] ;  /* 0x00000208040f7981 */ /* 0x008ee8000c1e1100 */
[----:B---3--:R3:W-:Y:S04]  /*02e0*/  STG.E.U8 desc[UR8][R6.64+0x2], R15 ;  /* 0x0000020f06007986 */ /* 0x0087e8000c101108 */
[----:B----4-:R-:W4:Y:S04]  /*02f0*/  LDG.E.U8 R17, desc[UR8][R4.64+0x3] ;  /* 0x0000030804117981 */ /* 0x010f28000c1e1100 */
[----:B----4-:R-:W-:Y:S04]  /*0300*/  STG.E.U8 desc[UR8][R6.64+0x3], R17 ;  /* 0x0000031106007986 */ /* 0x010fe8000c101108 */
[----:B-----5:R-:W4:Y:S04]  /*0310*/  LDG.E.U8 R19, desc[UR8][R4.64+0x4] ;  /* 0x0000040804137981 */ /* 0x020f28000c1e1100 */
[----:B----4-:R-:W-:Y:S04]  /*0320*/  STG.E.U8 desc[UR8][R6.64+0x4], R19 ;  /* 0x0000041306007986 */ /* 0x010fe8000c101108 */
[----:B0-----:R-:W4:Y:S04]  /*0330*/  LDG.E.U8 R9, desc[UR8][R4.64+0x5] ;  /* 0x0000050804097981 */ /* 0x001f28000c1e1100 */
[----:B----4-:R0:W-:Y:S04]  /*0340*/  STG.E.U8 desc[UR8][R6.64+0x5], R9 ;  /* 0x0000050906007986 */ /* 0x0101e8000c101108 */
[----:B-1----:R-:W4:Y:S04]  /*0350*/  LDG.E.U8 R11, desc[UR8][R4.64+0x6] ;  /* 0x00000608040b7981 */ /* 0x002f28000c1e1100 */
[----:B----4-:R1:W-:Y:S04]  /*0360*/  STG.E.U8 desc[UR8][R6.64+0x6], R11 ;  /* 0x0000060b06007986 */ /* 0x0103e8000c101108 */
[----:B--2---:R-:W2:Y:S01]  /*0370*/  LDG.E.U8 R13, desc[UR8][R4.64+0x7] ;  /* 0x00000708040d7981 */ /* 0x004ea2000c1e1100 */
[----:B------:R-:W-:-:S05]  /*0380*/  VIADD R8, R8, 0x10 ;  /* 0x0000001008087836 */ /* 0x000fca0000000000 */
[----:B------:R-:W-:Y:S01]  /*0390*/  ISETP.NE.AND P1, PT, R8, RZ, PT ;  /* 0x000000ff0800720c */ /* 0x000fe20003f25270 */
[----:B--2---:R1:W-:Y:S04]  /*03a0*/  STG.E.U8 desc[UR8][R6.64+0x7], R13 ;  /* 0x0000070d06007986 */ /* 0x0043e8000c101108 */
[----:B---3--:R-:W2:Y:S01]  /*03b0*/  LDG.E.U8 R15, desc[UR8][R4.64+0x8] ;  /* 0x00000808040f7981 */ /* 0x008ea2000c1e1100 */
[----:B------:R-:W-:Y:S02]  /*03c0*/  IADD3 R12, P2, PT, R4, 0x10, RZ ;  /* 0x00000010040c7810 */ /* 0x000fe40007f5e0ff */
[----:B------:R-:W-:-:S03]  /*03d0*/  IADD3 R10, P3, PT, R6, 0x10, RZ ;  /* 0x00000010060a7810 */ /* 0x000fc60007f7e0ff */
[----:B0-----:R-:W-:Y:S02]  /*03e0*/  IMAD.X R9, RZ, RZ, R5, P2 ;  /* 0x000000ffff097224 */ /* 0x001fe400010e0605 */
[----:B------:R-:W-:Y:S01]  /*03f0*/  IMAD.X R17, RZ, RZ, R7, P3 ;  /* 0x000000ffff117224 */ /* 0x000fe200018e0607 */
[----:B--2---:R1:W-:Y:S01]  /*0400*/  STG.E.U8 desc[UR8][R6.64+0x8], R15 ;  /* 0x0000080f06007986 */ /* 0x0043e2000c101108 */
[----:B------:R-:W-:Y:S06]  /*0410*/  @P1 BRA `(.L_x_1) ;  /* 0xfffffffc00541947 */ /* 0x000fec000383ffff */
.L_x_0:
[----:B0-----:R-:W-:Y:S05]  /*0420*/  @!P0 EXIT ;  /* 0x000000000000894d */ /* 0x001fea0003800000 */
[----:B------:R-:W-:Y:S02]  /*0430*/  ISETP.GE.U32.AND P1, PT, R14, 0x8, PT ;  /* 0x000000080e00780c */ /* 0x000fe40003f26070 */
[----:B------:R-:W-:-:S04]  /*0440*/  LOP3.LUT R10, R2, 0x7, RZ, 0xc0, !PT ;  /* 0x00000007020a7812 */ /* 0x000fc800078ec0ff */
[----:B------:R-:W-:-:S07]  /*0450*/  ISETP.NE.AND P0, PT, R10, RZ, PT ;  /* 0x000000ff0a00720c */ /* 0x000fce0003f05270 */
[----:B------:R-:W-:Y:S06]  /*0460*/  @!P1 BRA `(.L_x_2) ;  /* 0x0000000000649947 */ /* 0x000fec0003800000 */
[----:B------:R-:W0:Y:S02]  /*0470*/  LDCU.128 UR4, c[0x0][0x380] ;  /* 0x00007000ff0477ac */ /* 0x000e240008000c00 */
[----:B0-----:R-:W-:-:S05]  /*0480*/  IADD3 R4, P1, PT, R3, UR4, RZ ;  /* 0x0000000403047c10 */ /* 0x001fca000ff3e0ff */
[----:B------:R-:W-:-:S05]  /*0490*/  IMAD.X R5, RZ, RZ, UR5, P1 ;  /* 0x00000005ff057e24 */ /* 0x000fca00088e06ff */
[----:B-1----:R-:W2:Y:S01]  /*04a0*/  LDG.E.U8 R11, desc[UR8][R4.64] ;  /* 0x00000008040b7981 */ /* 0x002ea2000c1e1100 */
[----:B------:R-:W-:-:S05]  /*04b0*/  IMAD.IADD R8, R0, 0x1, R3 ;  /* 0x0000000100087824 */ /* 0x000fca00078e0203 */
[----:B------:R-:W-:-:S05]  /*04c0*/  IADD3 R8, P1, PT, R8, UR6, RZ ;  /* 0x0000000608087c10 */ /* 0x000fca000ff3e0ff */
[----:B------:R-:W-:-:S05]  /*04d0*/  IMAD.X R9, RZ, RZ, UR7, P1 ;  /* 0x00000007ff097e24 */ /* 0x000fca00088e06ff */
[----:B--2---:R0:W-:Y:S04]  /*04e0*/  STG.E.U8 desc[UR8][R8.64], R11 ;  /* 0x0000000b08007986 */ /* 0x0041e8000c101108 */
[----:B------:R-:W2:Y:S01]  /*04f0*/  LDG.E.U8 R13, desc[UR8][R4.64+0x1] ;  /* 0x00000108040d7981 */ /* 0x000ea2000c1e1100 */
[----:B------:R-:W-:-:S04]  /*0500*/  IADD3 R6, P1, P2, R3, UR6, R0 ;  /* 0x0000000603067c10 */ /* 0x000fc8000fa3e000 */
[----:B------:R-:W-:-:S05]  /*0510*/  IADD3.X R7, PT, PT, RZ, UR7, RZ, P1, P2 ;  /* 0x00000007ff077c10 */ /* 0x000fca0008fe44ff */
[----:B--2---:R1:W-:Y:S04]  /*0520*/  STG.E.U8 desc[UR8][R6.64+0x1], R13 ;  /* 0x0000010d06007986 */ /* 0x0043e8000c101108 */
[----:B------:R-:W2:Y:S04]  /*0530*/  LDG.E.U8 R15, desc[UR8][R4.64+0x2] ;  /* 0x00000208040f7981 */ /* 0x000ea8000c1e1100 */
[----:B--2---:R2:W-:Y:S04]  /*0540*/  STG.E.U8 desc[UR8][R6.64+0x2], R15 ;  /* 0x0000020f06007986 */ /* 0x0045e8000c101108 */
[----:B------:R-:W3:Y:S04]  /*0550*/  LDG.E.U8 R17, desc[UR8][R4.64+0x3] ;  /* 0x0000030804117981 */ /* 0x000ee8000c1e1100 */
[----:B---3--:R2:W-:Y:S04]  /*0560*/  STG.E.U8 desc[UR8][R6.64+0x3], R17 ;  /* 0x0000031106007986 */ /* 0x0085e8000c101108 */
[----:B------:R-:W3:Y:S04]  /*0570*/  LDG.E.U8 R19, desc[UR8][R4.64+0x4] ;  /* 0x0000040804137981 */ /* 0x000ee8000c1e1100 */
[----:B---3--:R2:W-:Y:S04]  /*0580*/  STG.E.U8 desc[UR8][R6.64+0x4], R19 ;  /* 0x0000041306007986 */ /* 0x0085e8000c101108 */
[----:B0-----:R-:W3:Y:S04]  /*0590*/  LDG.E.U8 R9, desc[UR8][R4.64+0x5] ;  /* 0x0000050804097981 */ /* 0x001ee8000c1e1100 */
[----:B---3--:R2:W-:Y:S04]  /*05a0*/  STG.E.U8 desc[UR8][R6.64+0x5], R9 ;  /* 0x0000050906007986 */ /* 0x0085e8000c101108 */
[----:B------:R-:W3:Y:S04]  /*05b0*/  LDG.E.U8 R11, desc[UR8][R4.64+0x6] ;  /* 0x00000608040b7981 */ /* 0x000ee8000c1e1100 */
[----:B---3--:R2:W-:Y:S04]  /*05c0*/  STG.E.U8 desc[UR8][R6.64+0x6], R11 ;  /* 0x0000060b06007986 */ /* 0x0085e8000c101108 */
[----:B-1----:R-:W3:Y:S01]  /*05d0*/  LDG.E.U8 R13, desc[UR8][R4.64+0x7] ;  /* 0x00000708040d7981 */ /* 0x002ee2000c1e1100 */
[----:B------:R-:W-:-:S03]  /*05e0*/  VIADD R3, R3, 0x8 ;  /* 0x0000000803037836 */ /* 0x000fc60000000000 */
[----:B---3--:R2:W-:Y:S04]  /*05f0*/  STG.E.U8 desc[UR8][R6.64+0x7], R13 ;  /* 0x0000070d06007986 */ /* 0x0085e8000c101108 */
.L_x_2:
[----:B------:R-:W-:Y:S05]  /*0600*/  @!P0 EXIT ;  /* 0x000000000000894d */ /* 0x000fea0003800000 */
[----:B------:R-:W-:Y:S02]  /*0610*/  ISETP.GE.U32.AND P1, PT, R10, 0x4, PT ;  /* 0x000000040a00780c */ /* 0x000fe40003f26070 */
[----:B------:R-:W-:-:S04]  /*0620*/  LOP3.LUT R2, R2, 0x3, RZ, 0xc0, !PT ;  /* 0x0000000302027812 */ /* 0x000fc800078ec0ff */
[----:B------:R-:W-:-:S07]  /*0630*/  ISETP.NE.AND P0, PT, R2, RZ, PT ;  /* 0x000000ff0200720c */ /* 0x000fce0003f05270 */
[----:B------:R-:W-:Y:S06]  /*0640*/  @!P1 BRA `(.L_x_3) ;  /* 0x0000000000449947 */ /* 0x000fec0003800000 */
[----:B------:R-:W0:Y:S02]  /*0650*/  LDCU.128 UR4, c[0x0][0x380] ;  /* 0x00007000ff0477ac */ /* 0x000e240008000c00 */
[----:B0-----:R-:W-:-:S05]  /*0660*/  IADD3 R4, P1, PT, R3, UR4, RZ ;  /* 0x0000000403047c10 */ /* 0x001fca000ff3e0ff */
[----:B------:R-:W-:-:S05]  /*0670*/  IMAD.X R5, RZ, RZ, UR5, P1 ;  /* 0x00000005ff057e24 */ /* 0x000fca00088e06ff */
[----:B-12---:R-:W2:Y:S01]  /*0680*/  LDG.E.U8 R11, desc[UR8][R4.64] ;  /* 0x00000008040b7981 */ /* 0x006ea2000c1e1100 */
        /* <DEDUP_REMOVED lines=10> */
[----:B------:R-:W2:Y:S01]  /*0730*/  LDG.E.U8 R17, desc[UR8][R4.64+0x3] ;  /* 0x0000030804117981 */ /* 0x000ea2000c1e1100 */
[----:B------:R-:W-:-:S03]  /*0740*/  VIADD R3, R3, 0x4 ;  /* 0x0000000403037836 */ /* 0x000fc60000000000 */
[----:B--2---:R0:W-:Y:S04]  /*0750*/  STG.E.U8 desc[UR8][R8.64+0x3], R17 ;  /* 0x0000031108007986 */ /* 0x0041e8000c101108 */
.L_x_3:
[----:B------:R-:W-:Y:S05]  /*0760*/  @!P0 EXIT ;  /* 0x000000000000894d */ /* 0x000fea0003800000 */
[----:B------:R-:W0:Y:S01]  /*0770*/  LDCU.128 UR4, c[0x0][0x380] ;  /* 0x00007000ff0477ac */ /* 0x000e220008000c00 */
[----:B------:R-:W-:-:S05]  /*0780*/  IMAD.IADD R0, R0, 0x1, R3 ;  /* 0x0000000100007824 */ /* 0x000fca00078e0203 */
[----:B012---:R-:W-:Y:S01]  /*0790*/  IADD3 R6, P0, PT, R0, UR6, RZ ;  /* 0x0000000600067c10 */ /* 0x007fe2000ff1e0ff */
[----:B------:R-:W-:Y:S01]  /*07a0*/  IMAD.MOV R0, RZ, RZ, -R2 ;  /* 0x000000ffff007224 */ /* 0x000fe200078e0a02 */
[----:B------:R-:W-:-:S03]  /*07b0*/  IADD3 R4, P1, PT, R3, UR4, RZ ;  /* 0x0000000403047c10 */ /* 0x000fc6000ff3e0ff */
[----:B------:R-:W-:Y:S02]  /*07c0*/  IMAD.X R9, RZ, RZ, UR7, P0 ;  /* 0x00000007ff097e24 */ /* 0x000fe400080e06ff */
[----:B------:R-:W-:-:S08]  /*07d0*/  IMAD.X R7, RZ, RZ, UR5, P1 ;  /* 0x00000005ff077e24 */ /* 0x000fd000088e06ff */
.L_x_4:
[----:B0-----:R-:W-:Y:S02]  /*07e0*/  IMAD.MOV.U32 R2, RZ, RZ, R4 ;  /* 0x000000ffff027224 */ /* 0x001fe400078e0004 */
[----:B------:R-:W-:-:S05]  /*07f0*/  IMAD.MOV.U32 R3, RZ, RZ, R7 ;  /* 0x000000ffff037224 */ /* 0x000fca00078e0007 */
[----:B------:R0:W2:Y:S01]  /*0800*/  LDG.E.U8 R5, desc[UR8][R2.64] ;  /* 0x0000000802057981 */ /* 0x0000a2000c1e1100 */
[----:B------:R-:W-:Y:S01]  /*0810*/  VIADD R0, R0, 0x1 ;  /* 0x0000000100007836 */ /* 0x000fe20000000000 */
[----:B------:R-:W-:-:S04]  /*0820*/  IADD3 R4, P2, PT, R4, 0x1, RZ ;  /* 0x0000000104047810 */ /* 0x000fc80007f5e0ff */
[----:B------:R-:W-:Y:S01]  /*0830*/  ISETP.NE.AND P0, PT, R0, RZ, PT ;  /* 0x000000ff0000720c */ /* 0x000fe20003f05270 */
[----:B------:R-:W-:Y:S02]  /*0840*/  IMAD.X R7, RZ, RZ, R7, P2 ;  /* 0x000000ffff077224 */ /* 0x000fe400010e0607 */
[----:B0-----:R-:W-:Y:S01]  /*0850*/  IMAD.MOV.U32 R2, RZ, RZ, R6 ;  /* 0x000000ffff027224 */ /* 0x001fe200078e0006 */
[----:B------:R-:W-:Y:S01]  /*0860*/  IADD3 R6, P1, PT, R6, 0x1, RZ ;  /* 0x0000000106067810 */ /* 0x000fe20007f3e0ff */
[----:B------:R-:W-:-:S04]  /*0870*/  IMAD.MOV.U32 R3, RZ, RZ, R9 ;  /* 0x000000ffff037224 */ /* 0x000fc800078e0009 */
[----:B------:R-:W-:Y:S01]  /*0880*/  IMAD.X R9, RZ, RZ, R9, P1 ;  /* 0x000000ffff097224 */ /* 0x000fe200008e0609 */
[----:B--2---:R0:W-:Y:S03]  /*0890*/  STG.E.U8 desc[UR8][R2.64], R5 ;  /* 0x0000000502007986 */ /* 0x0041e6000c101108 */
[----:B------:R-:W-:Y:S05]  /*08a0*/  @P0 BRA `(.L_x_4) ;  /* 0xfffffffc00cc0947 */ /* 0x000fea000383ffff */
[----:B------:R-:W-:Y:S05]  /*08b0*/  EXIT ;  /* 0x000000000000794d */ /* 0x000fea0003800000 */
.L_x_5:
[----:B------:R-:W-:-:S00]  /*08c0*/  BRA `(.L_x_5) ;  /* 0xfffffffc00fc7947 */ /* 0x000fc0000383ffff */
[----:B------:R-:W-:-:S00]  /*08d0*/  NOP ;  /* 0x0000000000007918 */ /* 0x000fc00000000000 */
        /* <DEDUP_REMOVED lines=10> */
.L_x_6:


//--------------------- .nv.shared.reserved.0     --------------------------
	.section	.nv.shared.reserved.0,"aw",@nobits
	.weak		__nv_reservedSMEM_offset_0_alias
	.size		__nv_reservedSMEM_offset_0_alias, 0, 64
	.other		__nv_reservedSMEM_offset_0_alias,@"STO_CUDA_RESERVED_SHARED STV_DEFAULT"
__nv_reservedSMEM_offset_0_alias:
	.zero		0
	.zero		64


//--------------------- .nv.constant0._Z13toggle_stringPcS_ii --------------------------
	.section	.nv.constant0._Z13toggle_stringPcS_ii,"a",@progbits
	.sectionflags	@""
	.align	4
.nv.constant0._Z13toggle_stringPcS_ii:
	.zero		920


//--------------------- SYMBOLS --------------------------

	.type		.nv.reservedSmem.offset0,@object
	.size		.nv.reservedSmem.offset0,0x4
